//
// Generated by NVIDIA NVVM Compiler
//
// Compiler Build ID: CL-36424714
// Cuda compilation tools, release 13.0, V13.0.88
// Based on NVVM 20.0.0
//

.version 9.0
.target sm_100
.address_size 64

	// .globl	_Z8fast_sumPiS_S_

.visible .entry _Z8fast_sumPiS_S_(
	.param .u64 .ptr .align 1 _Z8fast_sumPiS_S__param_0,
	.param .u64 .ptr .align 1 _Z8fast_sumPiS_S__param_1,
	.param .u64 .ptr .align 1 _Z8fast_sumPiS_S__param_2
)
{
	.reg .pred 	%p<2>;
	.reg .b32 	%r<8>;
	.reg .b64 	%rd<11>;

	ld.param.u64 	%rd1, [_Z8fast_sumPiS_S__param_0];
	ld.param.u64 	%rd2, [_Z8fast_sumPiS_S__param_1];
	ld.param.u64 	%rd3, [_Z8fast_sumPiS_S__param_2];
	mov.u32 	%r2, %ctaid.x;
	mov.u32 	%r3, %ntid.x;
	mov.u32 	%r4, %tid.x;
	mad.lo.s32 	%r1, %r2, %r3, %r4;
	setp.gt.s32 	%p1, %r1, 99;
	@%p1 bra 	$L__BB0_2;
	cvta.to.global.u64 	%rd4, %rd1;
	cvta.to.global.u64 	%rd5, %rd2;
	cvta.to.global.u64 	%rd6, %rd3;
	mul.wide.s32 	%rd7, %r1, 4;
	add.s64 	%rd8, %rd4, %rd7;
	ld.global.u32 	%r5, [%rd8];
	add.s64 	%rd9, %rd5, %rd7;
	ld.global.u32 	%r6, [%rd9];
	add.s32 	%r7, %r6, %r5;
	add.s64 	%rd10, %rd6, %rd7;
	st.global.u32 	[%rd10], %r7;
$L__BB0_2:
	ret;

}


// ===== COMPILED SASS (sm_100) =====

	.target	sm_100

	.elftype	@"ET_EXEC"


//--------------------- .note.nv.tkinfo           --------------------------
	.section	.note.nv.tkinfo,"",@"SHT_NOTE"
	.sectionflags	@"SHF_NOTE_NV_TKINFO"
	.tkinfo
        /*0018*/ 	.word	0x00000002
        /*0030*/ 	.string	""
        /*0030*/ 	.string	"ptxas"
        /*0030*/ 	.string	"Cuda compilation tools, release 13.0, V13.0.88"
        /*0030*/ 	.string	"Build cuda_13.0.r13.0/compiler.36424714_0"
        /*0030*/ 	.string	"-arch sm_100 -m 64 "



//--------------------- .note.nv.cuinfo           --------------------------
	.section	.note.nv.cuinfo,"",@"SHT_NOTE"
	.sectionflags	@"SHF_NOTE_NV_CUINFO"
        /*0018*/ 	.short	0x0002
        /*001a*/ 	.short	0x0064
        /*001c*/ 	.short	0x0082
	.zero		2


//--------------------- .nv.info                  --------------------------
	.section	.nv.info,"",@"SHT_CUDA_INFO"
	.align	4


	//----- nvinfo : EIATTR_REGCOUNT
	.align		4
        /*0000*/ 	.byte	0x04, 0x2f
        /*0002*/ 	.short	(.L_1 - .L_0)
	.align		4
.L_0:
        /*0004*/ 	.word	index@(_Z8fast_sumPiS_S_)
        /*0008*/ 	.word	0x0000000c


	//----- nvinfo : EIATTR_FRAME_SIZE
	.align		4
.L_1:
        /*000c*/ 	.byte	0x04, 0x11
        /*000e*/ 	.short	(.L_3 - .L_2)
	.align		4
.L_2:
        /*0010*/ 	.word	index@(_Z8fast_sumPiS_S_)
        /*0014*/ 	.word	0x00000000


	//----- nvinfo : EIATTR_MIN_STACK_SIZE
	.align		4
.L_3:
        /*0018*/ 	.byte	0x04, 0x12
        /*001a*/ 	.short	(.L_5 - .L_4)
	.align		4
.L_4:
        /*001c*/ 	.word	index@(_Z8fast_sumPiS_S_)
        /*0020*/ 	.word	0x00000000
.L_5:


//--------------------- .nv.compat                --------------------------
	.section	.nv.compat,"",@"SHT_CUDA_COMPAT_INFO"
	.align	4
        /*0000*/ 	.byte	0x02, 0x09, 0x00, 0x00, 0x02, 0x02, 0x01, 0x00, 0x02, 0x05, 0x05, 0x00, 0x03, 0x07, 0x01, 0x01
        /*0010*/ 	.byte	0x02, 0x03, 0x00, 0x00, 0x02, 0x06, 0x01, 0x00, 0x04, 0x0b, 0x08, 0x00, 0x09, 0x00, 0x00, 0x00
        /*0020*/ 	.byte	0x00, 0x00, 0x00, 0x00


//--------------------- .nv.info._Z8fast_sumPiS_S_ --------------------------
	.section	.nv.info._Z8fast_sumPiS_S_,"",@"SHT_CUDA_INFO"
	.sectionflags	@""
	.align	4


	//----- nvinfo : EIATTR_CUDA_API_VERSION
	.align		4
        /*0000*/ 	.byte	0x04, 0x37
        /*0002*/ 	.short	(.L_7 - .L_6)
.L_6:
        /*0004*/ 	.word	0x00000082


	//----- nvinfo : EIATTR_KPARAM_INFO
	.align		4
.L_7:
        /*0008*/ 	.byte	0x04, 0x17
        /*000a*/ 	.short	(.L_9 - .L_8)
.L_8:
        /*000c*/ 	.word	0x00000000
        /*0010*/ 	.short	0x0002
        /*0012*/ 	.short	0x0010
        /*0014*/ 	.byte	0x00, 0xf5, 0x21, 0x00


	//----- nvinfo : EIATTR_KPARAM_INFO
	.align		4
.L_9:
        /*0018*/ 	.byte	0x04, 0x17
        /*001a*/ 	.short	(.L_11 - .L_10)
.L_10:
        /*001c*/ 	.word	0x00000000
        /*0020*/ 	.short	0x0001
        /*0022*/ 	.short	0x0008
        /*0024*/ 	.byte	0x00, 0xf5, 0x21, 0x00


	//----- nvinfo : EIATTR_KPARAM_INFO
	.align		4
.L_11:
        /*0028*/ 	.byte	0x04, 0x17
        /*002a*/ 	.short	(.L_13 - .L_12)
.L_12:
        /*002c*/ 	.word	0x00000000
        /*0030*/ 	.short	0x0000
        /*0032*/ 	.short	0x0000
        /*0034*/ 	.byte	0x00, 0xf5, 0x21, 0x00


	//----- nvinfo : EIATTR_SPARSE_MMA_MASK
	.align		4
.L_13:
        /*0038*/ 	.byte	0x03, 0x50
        /*003a*/ 	.short	0x0000


	//----- nvinfo : EIATTR_MAXREG_COUNT
	.align		4
        /*003c*/ 	.byte	0x03, 0x1b
        /*003e*/ 	.short	0x00ff


	//----- nvinfo : EIATTR_MERCURY_ISA_VERSION
	.align		4
        /*0040*/ 	.byte	0x03, 0x5f
        /*0042*/ 	.short	0x0101


	//----- nvinfo : EIATTR_VRC_CTA_INIT_COUNT
	.align		4
        /*0044*/ 	.byte	0x02, 0x4a
	.zero		1
	.zero		1


	//----- nvinfo : EIATTR_EXIT_INSTR_OFFSETS
	.align		4
        /*0048*/ 	.byte	0x04, 0x1c
        /*004a*/ 	.short	(.L_15 - .L_14)


	//   ....[0]....
.L_14:
        /*004c*/ 	.word	0x00000060


	//   ....[1]....
        /*0050*/ 	.word	0x00000120


	//----- nvinfo : EIATTR_CBANK_PARAM_SIZE
	.align		4
.L_15:
        /*0054*/ 	.byte	0x03, 0x19
        /*0056*/ 	.short	0x0018


	//----- nvinfo : EIATTR_PARAM_CBANK
	.align		4
        /*0058*/ 	.byte	0x04, 0x0a
        /*005a*/ 	.short	(.L_17 - .L_16)
	.align		4
.L_16:
        /*005c*/ 	.word	index@(.nv.constant0._Z8fast_sumPiS_S_)
        /*0060*/ 	.short	0x0380
        /*0062*/ 	.short	0x0018


	//----- nvinfo : EIATTR_SW_WAR
	.align		4
.L_17:
        /*0064*/ 	.byte	0x04, 0x36
        /*0066*/ 	.short	(.L_19 - .L_18)
.L_18:
        /*0068*/ 	.word	0x00000008
.L_19:


//--------------------- .nv.callgraph             --------------------------
	.section	.nv.callgraph,"",@"SHT_CUDA_CALLGRAPH"
	.align	4
	.sectionentsize	8
	.align		4
        /*0000*/ 	.word	0x00000000
	.align		4
        /*0004*/ 	.word	0xffffffff
	.align		4
        /*0008*/ 	.word	0x00000000
	.align		4
        /*000c*/ 	.word	0xfffffffe
	.align		4
        /*0010*/ 	.word	0x00000000
	.align		4
        /*0014*/ 	.word	0xfffffffd
	.align		4
        /*0018*/ 	.word	0x00000000
	.align		4
        /*001c*/ 	.word	0xfffffffc


//--------------------- .text._Z8fast_sumPiS_S_   --------------------------
	.section	.text._Z8fast_sumPiS_S_,"ax",@progbits
	.align	128
        .global         _Z8fast_sumPiS_S_
        .type           _Z8fast_sumPiS_S_,@function
        .size           _Z8fast_sumPiS_S_,(.L_x_1 - _Z8fast_sumPiS_S_)
        .other          _Z8fast_sumPiS_S_,@"STO_CUDA_ENTRY STV_DEFAULT"
_Z8fast_sumPiS_S_:
.text._Z8fast_sumPiS_S_:
[----:B------:R-:W-:Y:S01]  /*0000*/  LDC R1, c[0x0][0x37c] ;  /* 0x0000df00ff017b82 */ /* 0x000fe20000000800 */
[----:B------:R-:W0:Y:S07]  /*0010*/  S2R R0, SR_TID.X ;  /* 0x0000000000007919 */ /* 0x000e2e0000002100 */
[----:B------:R-:W0:Y:S08]  /*0020*/  S2UR UR4, SR_CTAID.X ;  /* 0x00000000000479c3 */ /* 0x000e300000002500 */
[----:B------:R-:W0:Y:S02]  /*0030*/  LDC R9, c[0x0][0x360] ;  /* 0x0000d800ff097b82 */ /* 0x000e240000000800 */
[----:B0-----:R-:W-:-:S05]  /*0040*/  IMAD R9, R9, UR4, R0 ;  /* 0x0000000409097c24 */ /* 0x001fca000f8e0200 */
[----:B------:R-:W-:-:S13]  /*0050*/  ISETP.GT.AND P0, PT, R9, 0x63, PT ;  /* 0x000000630900780c */ /* 0x000fda0003f04270 */
[----:B------:R-:W-:Y:S05]  /*0060*/  @P0 EXIT ;  /* 0x000000000000094d */ /* 0x000fea0003800000 */
[----:B------:R-:W0:Y:S01]  /*0070*/  LDC.64 R2, c[0x0][0x380] ;  /* 0x0000e000ff027b82 */ /* 0x000e220000000a00 */
[----:B------:R-:W1:Y:S07]  /*0080*/  LDCU.64 UR4, c[0x0][0x358] ;  /* 0x00006b00ff0477ac */ /* 0x000e6e0008000a00 */
[----:B------:R-:W2:Y:S08]  /*0090*/  LDC.64 R4, c[0x0][0x388] ;  /* 0x0000e200ff047b82 */ /* 0x000eb00000000a00 */
[----:B------:R-:W3:Y:S01]  /*00a0*/  LDC.64 R6, c[0x0][0x390] ;  /* 0x0000e400ff067b82 */ /* 0x000ee20000000a00 */
[----:B0-----:R-:W-:-:S06]  /*00b0*/  IMAD.WIDE R2, R9, 0x4, R2 ;  /* 0x0000000409027825 */ /* 0x001fcc00078e0202 */
[----:B-1----:R-:W4:Y:S01]  /*00c0*/  LDG.E R2, desc[UR4][R2.64] ;  /* 0x0000000402027981 */ /* 0x002f22000c1e1900 */
[----:B--2---:R-:W-:-:S06]  /*00d0*/  IMAD.WIDE R4, R9, 0x4, R4 ;  /* 0x0000000409047825 */ /* 0x004fcc00078e0204 */
[----:B------:R-:W4:Y:S01]  /*00e0*/  LDG.E R5, desc[UR4][R4.64] ;  /* 0x0000000404057981 */ /* 0x000f22000c1e1900 */
[----:B---3--:R-:W-:Y:S01]  /*00f0*/  IMAD.WIDE R6, R9, 0x4, R6 ;  /* 0x0000000409067825 */ /* 0x008fe200078e0206 */
[----:B----4-:R-:W-:-:S05]  /*0100*/  IADD3 R9, PT, PT, R2, R5, RZ ;  /* 0x0000000502097210 */ /* 0x010fca0007ffe0ff */
[----:B------:R-:W-:Y:S01]  /*0110*/  STG.E desc[UR4][R6.64], R9 ;  /* 0x0000000906007986 */ /* 0x000fe2000c101904 */
[----:B------:R-:W-:Y:S05]  /*0120*/  EXIT ;  /* 0x000000000000794d */ /* 0x000fea0003800000 */
.L_x_0:
[----:B------:R-:W-:-:S00]  /*0130*/  BRA `(.L_x_0) ;  /* 0xfffffffc00fc7947 */ /* 0x000fc0000383ffff */
[----:B------:R-:W-:-:S00]  /*0140*/  NOP ;  /* 0x0000000000007918 */ /* 0x000fc00000000000 */
        /* <DEDUP_REMOVED lines=11> */
.L_x_1:


//--------------------- .nv.shared.reserved.0     --------------------------
	.section	.nv.shared.reserved.0,"aw",@nobits
	.weak		__nv_reservedSMEM_offset_0_alias
	.size		__nv_reservedSMEM_offset_0_alias, 0, 64
	.other		__nv_reservedSMEM_offset_0_alias,@"STO_CUDA_RESERVED_SHARED STV_DEFAULT"
__nv_reservedSMEM_offset_0_alias:
	.zero		0
	.zero		64


//--------------------- .nv.constant0._Z8fast_sumPiS_S_ --------------------------
	.section	.nv.constant0._Z8fast_sumPiS_S_,"a",@progbits
	.sectionflags	@""
	.align	4
.nv.constant0._Z8fast_sumPiS_S_:
	.zero		920


//--------------------- SYMBOLS --------------------------

	.type		.nv.reservedSmem.offset0,@object
	.size		.nv.reservedSmem.offset0,0x4
